//
// Generated by NVIDIA NVVM Compiler
//
// Compiler Build ID: CL-36424714
// Cuda compilation tools, release 13.0, V13.0.88
// Based on NVVM 20.0.0
//

.version 9.0
.target sm_100
.address_size 64

	// .globl	_Z21_init_levels_pull_refPiii

.visible .entry _Z21_init_levels_pull_refPiii(
	.param .u64 .ptr .align 1 _Z21_init_levels_pull_refPiii_param_0,
	.param .u32 _Z21_init_levels_pull_refPiii_param_1,
	.param .u32 _Z21_init_levels_pull_refPiii_param_2
)
{
	.reg .pred 	%p<2>;
	.reg .b32 	%r<7>;
	.reg .b64 	%rd<5>;

	ld.param.u64 	%rd1, [_Z21_init_levels_pull_refPiii_param_0];
	ld.param.u32 	%r2, [_Z21_init_levels_pull_refPiii_param_1];
	mov.u32 	%r3, %ctaid.x;
	mov.u32 	%r4, %ntid.x;
	mov.u32 	%r5, %tid.x;
	mad.lo.s32 	%r1, %r3, %r4, %r5;
	setp.ge.s32 	%p1, %r1, %r2;
	@%p1 bra 	$L__BB0_2;
	cvta.to.global.u64 	%rd2, %rd1;
	mul.wide.s32 	%rd3, %r1, 4;
	add.s64 	%rd4, %rd2, %rd3;
	mov.b32 	%r6, 1061109567;
	st.global.u32 	[%rd4], %r6;
$L__BB0_2:
	ret;

}
	// .globl	_Z17_clear_bitmap_refPhi
.visible .entry _Z17_clear_bitmap_refPhi(
	.param .u64 .ptr .align 1 _Z17_clear_bitmap_refPhi_param_0,
	.param .u32 _Z17_clear_bitmap_refPhi_param_1
)
{
	.reg .pred 	%p<2>;
	.reg .b16 	%rs<2>;
	.reg .b32 	%r<6>;
	.reg .b64 	%rd<5>;

	ld.param.u64 	%rd1, [_Z17_clear_bitmap_refPhi_param_0];
	ld.param.u32 	%r2, [_Z17_clear_bitmap_refPhi_param_1];
	mov.u32 	%r3, %ctaid.x;
	mov.u32 	%r4, %ntid.x;
	mov.u32 	%r5, %tid.x;
	mad.lo.s32 	%r1, %r3, %r4, %r5;
	setp.ge.s32 	%p1, %r1, %r2;
	@%p1 bra 	$L__BB1_2;
	cvta.to.global.u64 	%rd2, %rd1;
	cvt.s64.s32 	%rd3, %r1;
	add.s64 	%rd4, %rd2, %rd3;
	mov.b16 	%rs1, 0;
	st.global.u8 	[%rd4], %rs1;
$L__BB1_2:
	ret;

}
	// .globl	_Z15_set_single_refPhi
.visible .entry _Z15_set_single_refPhi(
	.param .u64 .ptr .align 1 _Z15_set_single_refPhi_param_0,
	.param .u32 _Z15_set_single_refPhi_param_1
)
{
	.reg .pred 	%p<2>;
	.reg .b16 	%rs<2>;
	.reg .b32 	%r<5>;
	.reg .b64 	%rd<5>;

	ld.param.u64 	%rd1, [_Z15_set_single_refPhi_param_0];
	ld.param.u32 	%r1, [_Z15_set_single_refPhi_param_1];
	mov.u32 	%r2, %tid.x;
	mov.u32 	%r3, %ctaid.x;
	or.b32  	%r4, %r2, %r3;
	setp.ne.s32 	%p1, %r4, 0;
	@%p1 bra 	$L__BB2_2;
	cvta.to.global.u64 	%rd2, %rd1;
	cvt.s64.s32 	%rd3, %r1;
	add.s64 	%rd4, %rd2, %rd3;
	mov.b16 	%rs1, 1;
	st.global.u8 	[%rd4], %rs1;
$L__BB2_2:
	ret;

}
	// .globl	_Z19bfs_pull_kernel_refPKiS0_PKhPhPiiiS4_
.visible .entry _Z19bfs_pull_kernel_refPKiS0_PKhPhPiiiS4_(
	.param .u64 .ptr .align 1 _Z19bfs_pull_kernel_refPKiS0_PKhPhPiiiS4__param_0,
	.param .u64 .ptr .align 1 _Z19bfs_pull_kernel_refPKiS0_PKhPhPiiiS4__param_1,
	.param .u64 .ptr .align 1 _Z19bfs_pull_kernel_refPKiS0_PKhPhPiiiS4__param_2,
	.param .u64 .ptr .align 1 _Z19bfs_pull_kernel_refPKiS0_PKhPhPiiiS4__param_3,
	.param .u64 .ptr .align 1 _Z19bfs_pull_kernel_refPKiS0_PKhPhPiiiS4__param_4,
	.param .u32 _Z19bfs_pull_kernel_refPKiS0_PKhPhPiiiS4__param_5,
	.param .u32 _Z19bfs_pull_kernel_refPKiS0_PKhPhPiiiS4__param_6,
	.param .u64 .ptr .align 1 _Z19bfs_pull_kernel_refPKiS0_PKhPhPiiiS4__param_7
)
{
	.reg .pred 	%p<6>;
	.reg .b16 	%rs<4>;
	.reg .b32 	%r<16>;
	.reg .b64 	%rd<23>;

	ld.param.u64 	%rd4, [_Z19bfs_pull_kernel_refPKiS0_PKhPhPiiiS4__param_0];
	ld.param.u64 	%rd5, [_Z19bfs_pull_kernel_refPKiS0_PKhPhPiiiS4__param_1];
	ld.param.u64 	%rd6, [_Z19bfs_pull_kernel_refPKiS0_PKhPhPiiiS4__param_2];
	ld.param.u64 	%rd7, [_Z19bfs_pull_kernel_refPKiS0_PKhPhPiiiS4__param_3];
	ld.param.u64 	%rd8, [_Z19bfs_pull_kernel_refPKiS0_PKhPhPiiiS4__param_4];
	ld.param.u32 	%r6, [_Z19bfs_pull_kernel_refPKiS0_PKhPhPiiiS4__param_5];
	ld.param.u32 	%r7, [_Z19bfs_pull_kernel_refPKiS0_PKhPhPiiiS4__param_6];
	ld.param.u64 	%rd9, [_Z19bfs_pull_kernel_refPKiS0_PKhPhPiiiS4__param_7];
	mov.u32 	%r8, %ctaid.x;
	mov.u32 	%r9, %ntid.x;
	mov.u32 	%r10, %tid.x;
	mad.lo.s32 	%r1, %r8, %r9, %r10;
	setp.ge.s32 	%p1, %r1, %r7;
	@%p1 bra 	$L__BB3_7;
	cvta.to.global.u64 	%rd10, %rd8;
	mul.wide.s32 	%rd11, %r1, 4;
	add.s64 	%rd1, %rd10, %rd11;
	ld.global.u32 	%r11, [%rd1];
	setp.ne.s32 	%p2, %r11, 1061109567;
	@%p2 bra 	$L__BB3_7;
	cvta.to.global.u64 	%rd12, %rd4;
	add.s64 	%rd14, %rd12, %rd11;
	ld.global.nc.u32 	%r15, [%rd14];
	ld.global.nc.u32 	%r3, [%rd14+4];
	setp.ge.s32 	%p3, %r15, %r3;
	@%p3 bra 	$L__BB3_7;
	cvta.to.global.u64 	%rd2, %rd5;
	cvta.to.global.u64 	%rd3, %rd6;
	bra.uni 	$L__BB3_5;
$L__BB3_4:
	add.s32 	%r15, %r15, 1;
	setp.eq.s32 	%p5, %r15, %r3;
	@%p5 bra 	$L__BB3_7;
$L__BB3_5:
	mul.wide.s32 	%rd15, %r15, 4;
	add.s64 	%rd16, %rd2, %rd15;
	ld.global.nc.u32 	%r12, [%rd16];
	cvt.s64.s32 	%rd17, %r12;
	add.s64 	%rd18, %rd3, %rd17;
	ld.global.nc.u8 	%rs1, [%rd18];
	cvt.u16.u8 	%rs2, %rs1;
	setp.eq.s16 	%p4, %rs2, 0;
	@%p4 bra 	$L__BB3_4;
	cvt.s64.s32 	%rd19, %r1;
	add.s32 	%r13, %r6, 1;
	st.global.u32 	[%rd1], %r13;
	cvta.to.global.u64 	%rd20, %rd7;
	add.s64 	%rd21, %rd20, %rd19;
	mov.b16 	%rs3, 1;
	st.global.u8 	[%rd21], %rs3;
	cvta.to.global.u64 	%rd22, %rd9;
	atom.global.add.u32 	%r14, [%rd22], 1;
$L__BB3_7:
	ret;

}


// ===== COMPILED SASS (sm_100) =====

	.target	sm_100

	.elftype	@"ET_EXEC"


//--------------------- .note.nv.tkinfo           --------------------------
	.section	.note.nv.tkinfo,"",@"SHT_NOTE"
	.sectionflags	@"SHF_NOTE_NV_TKINFO"
	.tkinfo
        /*0018*/ 	.word	0x00000002
        /*0030*/ 	.string	""
        /*0030*/ 	.string	"ptxas"
        /*0030*/ 	.string	"Cuda compilation tools, release 13.0, V13.0.88"
        /*0030*/ 	.string	"Build cuda_13.0.r13.0/compiler.36424714_0"
        /*0030*/ 	.string	"-arch sm_100 -m 64 "



//--------------------- .note.nv.cuinfo           --------------------------
	.section	.note.nv.cuinfo,"",@"SHT_NOTE"
	.sectionflags	@"SHF_NOTE_NV_CUINFO"
        /*0018*/ 	.short	0x0002
        /*001a*/ 	.short	0x0064
        /*001c*/ 	.short	0x0082
	.zero		2


//--------------------- .nv.info                  --------------------------
	.section	.nv.info,"",@"SHT_CUDA_INFO"
	.align	4


	//----- nvinfo : EIATTR_REGCOUNT
	.align		4
        /*0000*/ 	.byte	0x04, 0x2f
        /*0002*/ 	.short	(.L_1 - .L_0)
	.align		4
.L_0:
        /*0004*/ 	.word	index@(_Z21_init_levels_pull_refPiii)
        /*0008*/ 	.word	0x0000000a


	//----- nvinfo : EIATTR_FRAME_SIZE
	.align		4
.L_1:
        /*000c*/ 	.byte	0x04, 0x11
        /*000e*/ 	.short	(.L_3 - .L_2)
	.align		4
.L_2:
        /*0010*/ 	.word	index@(_Z21_init_levels_pull_refPiii)
        /*0014*/ 	.word	0x00000000


	//----- nvinfo : EIATTR_REGCOUNT
	.align		4
.L_3:
        /*0018*/ 	.byte	0x04, 0x2f
        /*001a*/ 	.short	(.L_5 - .L_4)
	.align		4
.L_4:
        /*001c*/ 	.word	index@(_Z17_clear_bitmap_refPhi)
        /*0020*/ 	.word	0x00000006


	//----- nvinfo : EIATTR_FRAME_SIZE
	.align		4
.L_5:
        /*0024*/ 	.byte	0x04, 0x11
        /*0026*/ 	.short	(.L_7 - .L_6)
	.align		4
.L_6:
        /*0028*/ 	.word	index@(_Z17_clear_bitmap_refPhi)
        /*002c*/ 	.word	0x00000000


	//----- nvinfo : EIATTR_REGCOUNT
	.align		4
.L_7:
        /*0030*/ 	.byte	0x04, 0x2f
        /*0032*/ 	.short	(.L_9 - .L_8)
	.align		4
.L_8:
        /*0034*/ 	.word	index@(_Z15_set_single_refPhi)
        /*0038*/ 	.word	0x00000006


	//----- nvinfo : EIATTR_FRAME_SIZE
	.align		4
.L_9:
        /*003c*/ 	.byte	0x04, 0x11
        /*003e*/ 	.short	(.L_11 - .L_10)
	.align		4
.L_10:
        /*0040*/ 	.word	index@(_Z15_set_single_refPhi)
        /*0044*/ 	.word	0x00000000


	//----- nvinfo : EIATTR_REGCOUNT
	.align		4
.L_11:
        /*0048*/ 	.byte	0x04, 0x2f
        /*004a*/ 	.short	(.L_13 - .L_12)
	.align		4
.L_12:
        /*004c*/ 	.word	index@(_Z19bfs_pull_kernel_refPKiS0_PKhPhPiiiS4_)
        /*0050*/ 	.word	0x00000010


	//----- nvinfo : EIATTR_FRAME_SIZE
	.align		4
.L_13:
        /*0054*/ 	.byte	0x04, 0x11
        /*0056*/ 	.short	(.L_15 - .L_14)
	.align		4
.L_14:
        /*0058*/ 	.word	index@(_Z19bfs_pull_kernel_refPKiS0_PKhPhPiiiS4_)
        /*005c*/ 	.word	0x00000000


	//----- nvinfo : EIATTR_MIN_STACK_SIZE
	.align		4
.L_15:
        /*0060*/ 	.byte	0x04, 0x12
        /*0062*/ 	.short	(.L_17 - .L_16)
	.align		4
.L_16:
        /*0064*/ 	.word	index@(_Z19bfs_pull_kernel_refPKiS0_PKhPhPiiiS4_)
        /*0068*/ 	.word	0x00000000


	//----- nvinfo : EIATTR_MIN_STACK_SIZE
	.align		4
.L_17:
        /*006c*/ 	.byte	0x04, 0x12
        /*006e*/ 	.short	(.L_19 - .L_18)
	.align		4
.L_18:
        /*0070*/ 	.word	index@(_Z15_set_single_refPhi)
        /*0074*/ 	.word	0x00000000


	//----- nvinfo : EIATTR_MIN_STACK_SIZE
	.align		4
.L_19:
        /*0078*/ 	.byte	0x04, 0x12
        /*007a*/ 	.short	(.L_21 - .L_20)
	.align		4
.L_20:
        /*007c*/ 	.word	index@(_Z17_clear_bitmap_refPhi)
        /*0080*/ 	.word	0x00000000


	//----- nvinfo : EIATTR_MIN_STACK_SIZE
	.align		4
.L_21:
        /*0084*/ 	.byte	0x04, 0x12
        /*0086*/ 	.short	(.L_23 - .L_22)
	.align		4
.L_22:
        /*0088*/ 	.word	index@(_Z21_init_levels_pull_refPiii)
        /*008c*/ 	.word	0x00000000
.L_23:


//--------------------- .nv.compat                --------------------------
	.section	.nv.compat,"",@"SHT_CUDA_COMPAT_INFO"
	.align	4
        /*0000*/ 	.byte	0x02, 0x09, 0x00, 0x00, 0x02, 0x02, 0x01, 0x00, 0x02, 0x05, 0x05, 0x00, 0x03, 0x07, 0x01, 0x01
        /*0010*/ 	.byte	0x02, 0x03, 0x00, 0x00, 0x02, 0x06, 0x01, 0x00, 0x04, 0x0b, 0x08, 0x00, 0x09, 0x00, 0x00, 0x00
        /*0020*/ 	.byte	0x00, 0x00, 0x00, 0x00


//--------------------- .nv.info._Z19bfs_pull_kernel_refPKiS0_PKhPhPiiiS4_ --------------------------
	.section	.nv.info._Z19bfs_pull_kernel_refPKiS0_PKhPhPiiiS4_,"",@"SHT_CUDA_INFO"
	.sectionflags	@""
	.align	4


	//----- nvinfo : EIATTR_CUDA_API_VERSION
	.align		4
        /*0000*/ 	.byte	0x04, 0x37
        /*0002*/ 	.short	(.L_25 - .L_24)
.L_24:
        /*0004*/ 	.word	0x00000082


	//----- nvinfo : EIATTR_KPARAM_INFO
	.align		4
.L_25:
        /*0008*/ 	.byte	0x04, 0x17
        /*000a*/ 	.short	(.L_27 - .L_26)
.L_26:
        /*000c*/ 	.word	0x00000000
        /*0010*/ 	.short	0x0007
        /*0012*/ 	.short	0x0030
        /*0014*/ 	.byte	0x00, 0xf5, 0x21, 0x00


	//----- nvinfo : EIATTR_KPARAM_INFO
	.align		4
.L_27:
        /*0018*/ 	.byte	0x04, 0x17
        /*001a*/ 	.short	(.L_29 - .L_28)
.L_28:
        /*001c*/ 	.word	0x00000000
        /*0020*/ 	.short	0x0006
        /*0022*/ 	.short	0x002c
        /*0024*/ 	.byte	0x00, 0xf0, 0x11, 0x00


	//----- nvinfo : EIATTR_KPARAM_INFO
	.align		4
.L_29:
        /*0028*/ 	.byte	0x04, 0x17
        /*002a*/ 	.short	(.L_31 - .L_30)
.L_30:
        /*002c*/ 	.word	0x00000000
        /*0030*/ 	.short	0x0005
        /*0032*/ 	.short	0x0028
        /*0034*/ 	.byte	0x00, 0xf0, 0x11, 0x00


	//----- nvinfo : EIATTR_KPARAM_INFO
	.align		4
.L_31:
        /*0038*/ 	.byte	0x04, 0x17
        /*003a*/ 	.short	(.L_33 - .L_32)
.L_32:
        /*003c*/ 	.word	0x00000000
        /*0040*/ 	.short	0x0004
        /*0042*/ 	.short	0x0020
        /*0044*/ 	.byte	0x00, 0xf5, 0x21, 0x00


	//----- nvinfo : EIATTR_KPARAM_INFO
	.align		4
.L_33:
        /*0048*/ 	.byte	0x04, 0x17
        /*004a*/ 	.short	(.L_35 - .L_34)
.L_34:
        /*004c*/ 	.word	0x00000000
        /*0050*/ 	.short	0x0003
        /*0052*/ 	.short	0x0018
        /*0054*/ 	.byte	0x00, 0xf5, 0x21, 0x00


	//----- nvinfo : EIATTR_KPARAM_INFO
	.align		4
.L_35:
        /*0058*/ 	.byte	0x04, 0x17
        /*005a*/ 	.short	(.L_37 - .L_36)
.L_36:
        /*005c*/ 	.word	0x00000000
        /*0060*/ 	.short	0x0002
        /*0062*/ 	.short	0x0010
        /*0064*/ 	.byte	0x00, 0xf5, 0x21, 0x00


	//----- nvinfo : EIATTR_KPARAM_INFO
	.align		4
.L_37:
        /*0068*/ 	.byte	0x04, 0x17
        /*006a*/ 	.short	(.L_39 - .L_38)
.L_38:
        /*006c*/ 	.word	0x00000000
        /*0070*/ 	.short	0x0001
        /*0072*/ 	.short	0x0008
        /*0074*/ 	.byte	0x00, 0xf5, 0x21, 0x00


	//----- nvinfo : EIATTR_KPARAM_INFO
	.align		4
.L_39:
        /*0078*/ 	.byte	0x04, 0x17
        /*007a*/ 	.short	(.L_41 - .L_40)
.L_40:
        /*007c*/ 	.word	0x00000000
        /*0080*/ 	.short	0x0000
        /*0082*/ 	.short	0x0000
        /*0084*/ 	.byte	0x00, 0xf5, 0x21, 0x00


	//----- nvinfo : EIATTR_SPARSE_MMA_MASK
	.align		4
.L_41:
        /*0088*/ 	.byte	0x03, 0x50
        /*008a*/ 	.short	0x0000


	//----- nvinfo : EIATTR_MAXREG_COUNT
	.align		4
        /*008c*/ 	.byte	0x03, 0x1b
        /*008e*/ 	.short	0x00ff


	//----- nvinfo : EIATTR_MERCURY_ISA_VERSION
	.align		4
        /*0090*/ 	.byte	0x03, 0x5f
        /*0092*/ 	.short	0x0101


	//----- nvinfo : EIATTR_INT_WARP_WIDE_INSTR_OFFSETS
	.align		4
        /*0094*/ 	.byte	0x04, 0x31
        /*0096*/ 	.short	(.L_43 - .L_42)


	//   ....[0]....
.L_42:
        /*0098*/ 	.word	0x00000300


	//----- nvinfo : EIATTR_VRC_CTA_INIT_COUNT
	.align		4
.L_43:
        /*009c*/ 	.byte	0x02, 0x4a
	.zero		1
	.zero		1


	//----- nvinfo : EIATTR_EXIT_INSTR_OFFSETS
	.align		4
        /*00a0*/ 	.byte	0x04, 0x1c
        /*00a2*/ 	.short	(.L_45 - .L_44)


	//   ....[0]....
.L_44:
        /*00a4*/ 	.word	0x00000070


	//   ....[1]....
        /*00a8*/ 	.word	0x000000d0


	//   ....[2]....
        /*00ac*/ 	.word	0x00000130


	//   ....[3]....
        /*00b0*/ 	.word	0x00000230


	//   ....[4]....
        /*00b4*/ 	.word	0x000003c0


	//----- nvinfo : EIATTR_CRS_STACK_SIZE
	.align		4
.L_45:
        /*00b8*/ 	.byte	0x04, 0x1e
        /*00ba*/ 	.short	(.L_47 - .L_46)
.L_46:
        /*00bc*/ 	.word	0x00000000


	//----- nvinfo : EIATTR_CBANK_PARAM_SIZE
	.align		4
.L_47:
        /*00c0*/ 	.byte	0x03, 0x19
        /*00c2*/ 	.short	0x0038


	//----- nvinfo : EIATTR_PARAM_CBANK
	.align		4
        /*00c4*/ 	.byte	0x04, 0x0a
        /*00c6*/ 	.short	(.L_49 - .L_48)
	.align		4
.L_48:
        /*00c8*/ 	.word	index@(.nv.constant0._Z19bfs_pull_kernel_refPKiS0_PKhPhPiiiS4_)
        /*00cc*/ 	.short	0x0380
        /*00ce*/ 	.short	0x0038


	//----- nvinfo : EIATTR_SW_WAR
	.align		4
.L_49:
        /*00d0*/ 	.byte	0x04, 0x36
        /*00d2*/ 	.short	(.L_51 - .L_50)
.L_50:
        /*00d4*/ 	.word	0x00000008
.L_51:


//--------------------- .nv.info._Z15_set_single_refPhi --------------------------
	.section	.nv.info._Z15_set_single_refPhi,"",@"SHT_CUDA_INFO"
	.sectionflags	@""
	.align	4


	//----- nvinfo : EIATTR_CUDA_API_VERSION
	.align		4
        /*0000*/ 	.byte	0x04, 0x37
        /*0002*/ 	.short	(.L_53 - .L_52)
.L_52:
        /*0004*/ 	.word	0x00000082


	//----- nvinfo : EIATTR_KPARAM_INFO
	.align		4
.L_53:
        /*0008*/ 	.byte	0x04, 0x17
        /*000a*/ 	.short	(.L_55 - .L_54)
.L_54:
        /*000c*/ 	.word	0x00000000
        /*0010*/ 	.short	0x0001
        /*0012*/ 	.short	0x0008
        /*0014*/ 	.byte	0x00, 0xf0, 0x11, 0x00


	//----- nvinfo : EIATTR_KPARAM_INFO
	.align		4
.L_55:
        /*0018*/ 	.byte	0x04, 0x17
        /*001a*/ 	.short	(.L_57 - .L_56)
.L_56:
        /*001c*/ 	.word	0x00000000
        /*0020*/ 	.short	0x0000
        /*0022*/ 	.short	0x0000
        /*0024*/ 	.byte	0x00, 0xf5, 0x21, 0x00


	//----- nvinfo : EIATTR_SPARSE_MMA_MASK
	.align		4
.L_57:
        /*0028*/ 	.byte	0x03, 0x50
        /*002a*/ 	.short	0x0000


	//----- nvinfo : EIATTR_MAXREG_COUNT
	.align		4
        /*002c*/ 	.byte	0x03, 0x1b
        /*002e*/ 	.short	0x00ff


	//----- nvinfo : EIATTR_MERCURY_ISA_VERSION
	.align		4
        /*0030*/ 	.byte	0x03, 0x5f
        /*0032*/ 	.short	0x0101


	//----- nvinfo : EIATTR_VRC_CTA_INIT_COUNT
	.align		4
        /*0034*/ 	.byte	0x02, 0x4a
	.zero		1
	.zero		1


	//----- nvinfo : EIATTR_EXIT_INSTR_OFFSETS
	.align		4
        /*0038*/ 	.byte	0x04, 0x1c
        /*003a*/ 	.short	(.L_59 - .L_58)


	//   ....[0]....
.L_58:
        /*003c*/ 	.word	0x00000040


	//   ....[1]....
        /*0040*/ 	.word	0x000000e0


	//----- nvinfo : EIATTR_CBANK_PARAM_SIZE
	.align		4
.L_59:
        /*0044*/ 	.byte	0x03, 0x19
        /*0046*/ 	.short	0x000c


	//----- nvinfo : EIATTR_PARAM_CBANK
	.align		4
        /*0048*/ 	.byte	0x04, 0x0a
        /*004a*/ 	.short	(.L_61 - .L_60)
	.align		4
.L_60:
        /*004c*/ 	.word	index@(.nv.constant0._Z15_set_single_refPhi)
        /*0050*/ 	.short	0x0380
        /*0052*/ 	.short	0x000c


	//----- nvinfo : EIATTR_SW_WAR
	.align		4
.L_61:
        /*0054*/ 	.byte	0x04, 0x36
        /*0056*/ 	.short	(.L_63 - .L_62)
.L_62:
        /*0058*/ 	.word	0x00000008
.L_63:


//--------------------- .nv.info._Z17_clear_bitmap_refPhi --------------------------
	.section	.nv.info._Z17_clear_bitmap_refPhi,"",@"SHT_CUDA_INFO"
	.sectionflags	@""
	.align	4


	//----- nvinfo : EIATTR_CUDA_API_VERSION
	.align		4
        /*0000*/ 	.byte	0x04, 0x37
        /*0002*/ 	.short	(.L_65 - .L_64)
.L_64:
        /*0004*/ 	.word	0x00000082


	//----- nvinfo : EIATTR_KPARAM_INFO
	.align		4
.L_65:
        /*0008*/ 	.byte	0x04, 0x17
        /*000a*/ 	.short	(.L_67 - .L_66)
.L_66:
        /*000c*/ 	.word	0x00000000
        /*0010*/ 	.short	0x0001
        /*0012*/ 	.short	0x0008
        /*0014*/ 	.byte	0x00, 0xf0, 0x11, 0x00


	//----- nvinfo : EIATTR_KPARAM_INFO
	.align		4
.L_67:
        /*0018*/ 	.byte	0x04, 0x17
        /*001a*/ 	.short	(.L_69 - .L_68)
.L_68:
        /*001c*/ 	.word	0x00000000
        /*0020*/ 	.short	0x0000
        /*0022*/ 	.short	0x0000
        /*0024*/ 	.byte	0x00, 0xf5, 0x21, 0x00


	//----- nvinfo : EIATTR_SPARSE_MMA_MASK
	.align		4
.L_69:
        /*0028*/ 	.byte	0x03, 0x50
        /*002a*/ 	.short	0x0000


	//----- nvinfo : EIATTR_MAXREG_COUNT
	.align		4
        /*002c*/ 	.byte	0x03, 0x1b
        /*002e*/ 	.short	0x00ff


	//----- nvinfo : EIATTR_MERCURY_ISA_VERSION
	.align		4
        /*0030*/ 	.byte	0x03, 0x5f
        /*0032*/ 	.short	0x0101


	//----- nvinfo : EIATTR_VRC_CTA_INIT_COUNT
	.align		4
        /*0034*/ 	.byte	0x02, 0x4a
	.zero		1
	.zero		1


	//----- nvinfo : EIATTR_EXIT_INSTR_OFFSETS
	.align		4
        /*0038*/ 	.byte	0x04, 0x1c
        /*003a*/ 	.short	(.L_71 - .L_70)


	//   ....[0]....
.L_70:
        /*003c*/ 	.word	0x00000070


	//   ....[1]....
        /*0040*/ 	.word	0x000000d0


	//----- nvinfo : EIATTR_CBANK_PARAM_SIZE
	.align		4
.L_71:
        /*0044*/ 	.byte	0x03, 0x19
        /*0046*/ 	.short	0x000c


	//----- nvinfo : EIATTR_PARAM_CBANK
	.align		4
        /*0048*/ 	.byte	0x04, 0x0a
        /*004a*/ 	.short	(.L_73 - .L_72)
	.align		4
.L_72:
        /*004c*/ 	.word	index@(.nv.constant0._Z17_clear_bitmap_refPhi)
        /*0050*/ 	.short	0x0380
        /*0052*/ 	.short	0x000c


	//----- nvinfo : EIATTR_SW_WAR
	.align		4
.L_73:
        /*0054*/ 	.byte	0x04, 0x36
        /*0056*/ 	.short	(.L_75 - .L_74)
.L_74:
        /*0058*/ 	.word	0x00000008
.L_75:


//--------------------- .nv.info._Z21_init_levels_pull_refPiii --------------------------
	.section	.nv.info._Z21_init_levels_pull_refPiii,"",@"SHT_CUDA_INFO"
	.sectionflags	@""
	.align	4


	//----- nvinfo : EIATTR_CUDA_API_VERSION
	.align		4
        /*0000*/ 	.byte	0x04, 0x37
        /*0002*/ 	.short	(.L_77 - .L_76)
.L_76:
        /*0004*/ 	.word	0x00000082


	//----- nvinfo : EIATTR_KPARAM_INFO
	.align		4
.L_77:
        /*0008*/ 	.byte	0x04, 0x17
        /*000a*/ 	.short	(.L_79 - .L_78)
.L_78:
        /*000c*/ 	.word	0x00000000
        /*0010*/ 	.short	0x0002
        /*0012*/ 	.short	0x000c
        /*0014*/ 	.byte	0x00, 0xf0, 0x11, 0x00


	//----- nvinfo : EIATTR_KPARAM_INFO
	.align		4
.L_79:
        /*0018*/ 	.byte	0x04, 0x17
        /*001a*/ 	.short	(.L_81 - .L_80)
.L_80:
        /*001c*/ 	.word	0x00000000
        /*0020*/ 	.short	0x0001
        /*0022*/ 	.short	0x0008
        /*0024*/ 	.byte	0x00, 0xf0, 0x11, 0x00


	//----- nvinfo : EIATTR_KPARAM_INFO
	.align		4
.L_81:
        /*0028*/ 	.byte	0x04, 0x17
        /*002a*/ 	.short	(.L_83 - .L_82)
.L_82:
        /*002c*/ 	.word	0x00000000
        /*0030*/ 	.short	0x0000
        /*0032*/ 	.short	0x0000
        /*0034*/ 	.byte	0x00, 0xf5, 0x21, 0x00


	//----- nvinfo : EIATTR_SPARSE_MMA_MASK
	.align		4
.L_83:
        /*0038*/ 	.byte	0x03, 0x50
        /*003a*/ 	.short	0x0000


	//----- nvinfo : EIATTR_MAXREG_COUNT
	.align		4
        /*003c*/ 	.byte	0x03, 0x1b
        /*003e*/ 	.short	0x00ff


	//----- nvinfo : EIATTR_MERCURY_ISA_VERSION
	.align		4
        /*0040*/ 	.byte	0x03, 0x5f
        /*0042*/ 	.short	0x0101


	//----- nvinfo : EIATTR_VRC_CTA_INIT_COUNT
	.align		4
        /*0044*/ 	.byte	0x02, 0x4a
	.zero		1
	.zero		1


	//----- nvinfo : EIATTR_EXIT_INSTR_OFFSETS
	.align		4
        /*0048*/ 	.byte	0x04, 0x1c
        /*004a*/ 	.short	(.L_85 - .L_84)


	//   ....[0]....
.L_84:
        /*004c*/ 	.word	0x00000070


	//   ....[1]....
        /*0050*/ 	.word	0x000000d0


	//----- nvinfo : EIATTR_CBANK_PARAM_SIZE
	.align		4
.L_85:
        /*0054*/ 	.byte	0x03, 0x19
        /*0056*/ 	.short	0x0010


	//----- nvinfo : EIATTR_PARAM_CBANK
	.align		4
        /*0058*/ 	.byte	0x04, 0x0a
        /*005a*/ 	.short	(.L_87 - .L_86)
	.align		4
.L_86:
        /*005c*/ 	.word	index@(.nv.constant0._Z21_init_levels_pull_refPiii)
        /*0060*/ 	.short	0x0380
        /*0062*/ 	.short	0x0010


	//----- nvinfo : EIATTR_SW_WAR
	.align		4
.L_87:
        /*0064*/ 	.byte	0x04, 0x36
        /*0066*/ 	.short	(.L_89 - .L_88)
.L_88:
        /*0068*/ 	.word	0x00000008
.L_89:


//--------------------- .nv.callgraph             --------------------------
	.section	.nv.callgraph,"",@"SHT_CUDA_CALLGRAPH"
	.align	4
	.sectionentsize	8
	.align		4
        /*0000*/ 	.word	0x00000000
	.align		4
        /*0004*/ 	.word	0xffffffff
	.align		4
        /*0008*/ 	.word	0x00000000
	.align		4
        /*000c*/ 	.word	0xfffffffe
	.align		4
        /*0010*/ 	.word	0x00000000
	.align		4
        /*0014*/ 	.word	0xfffffffd
	.align		4
        /*0018*/ 	.word	0x00000000
	.align		4
        /*001c*/ 	.word	0xfffffffc


//--------------------- .text._Z19bfs_pull_kernel_refPKiS0_PKhPhPiiiS4_ --------------------------
	.section	.text._Z19bfs_pull_kernel_refPKiS0_PKhPhPiiiS4_,"ax",@progbits
	.align	128
        .global         _Z19bfs_pull_kernel_refPKiS0_PKhPhPiiiS4_
        .type           _Z19bfs_pull_kernel_refPKiS0_PKhPhPiiiS4_,@function
        .size           _Z19bfs_pull_kernel_refPKiS0_PKhPhPiiiS4_,(.L_x_7 - _Z19bfs_pull_kernel_refPKiS0_PKhPhPiiiS4_)
        .other          _Z19bfs_pull_kernel_refPKiS0_PKhPhPiiiS4_,@"STO_CUDA_ENTRY STV_DEFAULT"
_Z19bfs_pull_kernel_refPKiS0_PKhPhPiiiS4_:
.text._Z19bfs_pull_kernel_refPKiS0_PKhPhPiiiS4_:
[----:B------:R-:W-:Y:S01]  /*0000*/  LDC R1, c[0x0][0x37c] ;  /* 0x0000df00ff017b82 */ /* 0x000fe20000000800 */
[----:B------:R-:W0:Y:S07]  /*0010*/  S2R R3, SR_TID.X ;  /* 0x0000000000037919 */ /* 0x000e2e0000002100 */
[----:B------:R-:W0:Y:S01]  /*0020*/  S2UR UR4, SR_CTAID.X ;  /* 0x00000000000479c3 */ /* 0x000e220000002500 */
[----:B------:R-:W1:Y:S07]  /*0030*/  LDCU UR5, c[0x0][0x3ac] ;  /* 0x00007580ff0577ac */ /* 0x000e6e0008000800 */
[----:B------:R-:W0:Y:S02]  /*0040*/  LDC R0, c[0x0][0x360] ;  /* 0x0000d800ff007b82 */ /* 0x000e240000000800 */
[----:B0-----:R-:W-:-:S05]  /*0050*/  IMAD R0, R0, UR4, R3 ;  /* 0x0000000400007c24 */ /* 0x001fca000f8e0203 */
[----:B-1----:R-:W-:-:S13]  /*0060*/  ISETP.GE.AND P0, PT, R0, UR5, PT ;  /* 0x0000000500007c0c */ /* 0x002fda000bf06270 */
[----:B------:R-:W-:Y:S05]  /*0070*/  @P0 EXIT ;  /* 0x000000000000094d */ /* 0x000fea0003800000 */
[----:B------:R-:W0:Y:S01]  /*0080*/  LDC.64 R2, c[0x0][0x3a0] ;  /* 0x0000e800ff027b82 */ /* 0x000e220000000a00 */
[----:B------:R-:W1:Y:S01]  /*0090*/  LDCU.64 UR4, c[0x0][0x358] ;  /* 0x00006b00ff0477ac */ /* 0x000e620008000a00 */
[----:B0-----:R-:W-:-:S05]  /*00a0*/  IMAD.WIDE R2, R0, 0x4, R2 ;  /* 0x0000000400027825 */ /* 0x001fca00078e0202 */
[----:B-1----:R-:W2:Y:S02]  /*00b0*/  LDG.E R4, desc[UR4][R2.64] ;  /* 0x0000000402047981 */ /* 0x002ea4000c1e1900 */
[----:B--2---:R-:W-:-:S13]  /*00c0*/  ISETP.NE.AND P0, PT, R4, 0x3f3f3f3f, PT ;  /* 0x3f3f3f3f0400780c */ /* 0x004fda0003f05270 */
[----:B------:R-:W-:Y:S05]  /*00d0*/  @P0 EXIT ;  /* 0x000000000000094d */ /* 0x000fea0003800000 */
[----:B------:R-:W0:Y:S02]  /*00e0*/  LDC.64 R4, c[0x0][0x380] ;  /* 0x0000e000ff047b82 */ /* 0x000e240000000a00 */
[----:B0-----:R-:W-:-:S05]  /*00f0*/  IMAD.WIDE R4, R0, 0x4, R4 ;  /* 0x0000000400047825 */ /* 0x001fca00078e0204 */
[----:B------:R-:W2:Y:S04]  /*0100*/  LDG.E.CONSTANT R6, desc[UR4][R4.64] ;  /* 0x0000000404067981 */ /* 0x000ea8000c1e9900 */
[----:B------:R-:W2:Y:S02]  /*0110*/  LDG.E.CONSTANT R11, desc[UR4][R4.64+0x4] ;  /* 0x00000404040b7981 */ /* 0x000ea4000c1e9900 */
[----:B--2---:R-:W-:-:S13]  /*0120*/  ISETP.GE.AND P0, PT, R6, R11, PT ;  /* 0x0000000b0600720c */ /* 0x004fda0003f06270 */
[----:B------:R-:W-:Y:S05]  /*0130*/  @P0 EXIT ;  /* 0x000000000000094d */ /* 0x000fea0003800000 */
[----:B------:R-:W0:Y:S01]  /*0140*/  LDC.64 R4, c[0x0][0x388] ;  /* 0x0000e200ff047b82 */ /* 0x000e220000000a00 */
[----:B------:R-:W-:Y:S01]  /*0150*/  IMAD.MOV.U32 R13, RZ, RZ, R6 ;  /* 0x000000ffff0d7224 */ /* 0x000fe200078e0006 */
[----:B------:R-:W1:Y:S01]  /*0160*/  LDCU.64 UR6, c[0x0][0x390] ;  /* 0x00007200ff0677ac */ /* 0x000e620008000a00 */
[----:B------:R-:W2:Y:S05]  /*0170*/  LDCU.64 UR10, c[0x0][0x390] ;  /* 0x00007200ff0a77ac */ /* 0x000eaa0008000a00 */
[----:B------:R-:W3:Y:S01]  /*0180*/  LDC.64 R8, c[0x0][0x388] ;  /* 0x0000e200ff087b82 */ /* 0x000ee20000000a00 */
[----:B0-----:R-:W-:-:S06]  /*0190*/  IMAD.WIDE R4, R13, 0x4, R4 ;  /* 0x000000040d047825 */ /* 0x001fcc00078e0204 */
[----:B------:R-:W1:Y:S02]  /*01a0*/  LDG.E.CONSTANT R4, desc[UR4][R4.64] ;  /* 0x0000000404047981 */ /* 0x000e64000c1e9900 */
[----:B-1----:R-:W-:-:S04]  /*01b0*/  IADD3 R6, P0, PT, R4, UR6, RZ ;  /* 0x0000000604067c10 */ /* 0x002fc8000ff1e0ff */
[----:B------:R-:W-:-:S05]  /*01c0*/  LEA.HI.X.SX32 R7, R4, UR7, 0x1, P0 ;  /* 0x0000000704077c11 */ /* 0x000fca00080f0eff */
[----:B------:R-:W4:Y:S01]  /*01d0*/  LDG.E.U8.CONSTANT R6, desc[UR4][R6.64] ;  /* 0x0000000406067981 */ /* 0x000f22000c1e9100 */
[----:B------:R-:W-:Y:S01]  /*01e0*/  BSSY.RECONVERGENT B0, `(.L_x_0) ;  /* 0x000000d000007945 */ /* 0x000fe20003800200 */
[----:B----4-:R-:W-:-:S13]  /*01f0*/  ISETP.NE.AND P0, PT, R6, RZ, PT ;  /* 0x000000ff0600720c */ /* 0x010fda0003f05270 */
[----:B--23--:R-:W-:Y:S05]  /*0200*/  @P0 BRA `(.L_x_1) ;  /* 0x0000000000280947 */ /* 0x00cfea0003800000 */
.L_x_2:
[----:B------:R-:W-:-:S05]  /*0210*/  VIADD R13, R13, 0x1 ;  /* 0x000000010d0d7836 */ /* 0x000fca0000000000 */
[----:B------:R-:W-:-:S13]  /*0220*/  ISETP.NE.AND P0, PT, R13, R11, PT ;  /* 0x0000000b0d00720c */ /* 0x000fda0003f05270 */
[----:B------:R-:W-:Y:S05]  /*0230*/  @!P0 EXIT ;  /* 0x000000000000894d */ /* 0x000fea0003800000 */
[----:B------:R-:W-:-:S06]  /*0240*/  IMAD.WIDE R4, R13, 0x4, R8 ;  /* 0x000000040d047825 */ /* 0x000fcc00078e0208 */
[----:B------:R-:W2:Y:S02]  /*0250*/  LDG.E.CONSTANT R4, desc[UR4][R4.64] ;  /* 0x0000000404047981 */ /* 0x000ea4000c1e9900 */
[----:B--2---:R-:W-:-:S04]  /*0260*/  IADD3 R6, P0, PT, R4, UR10, RZ ;  /* 0x0000000a04067c10 */ /* 0x004fc8000ff1e0ff */
[----:B------:R-:W-:-:S05]  /*0270*/  LEA.HI.X.SX32 R7, R4, UR11, 0x1, P0 ;  /* 0x0000000b04077c11 */ /* 0x000fca00080f0eff */
[----:B------:R-:W2:Y:S02]  /*0280*/  LDG.E.U8.CONSTANT R6, desc[UR4][R6.64] ;  /* 0x0000000406067981 */ /* 0x000ea4000c1e9100 */
[----:B--2---:R-:W-:-:S13]  /*0290*/  ISETP.NE.AND P0, PT, R6, RZ, PT ;  /* 0x000000ff0600720c */ /* 0x004fda0003f05270 */
[----:B------:R-:W-:Y:S05]  /*02a0*/  @!P0 BRA `(.L_x_2) ;  /* 0xfffffffc00d88947 */ /* 0x000fea000383ffff */
.L_x_1:
[----:B------:R-:W-:Y:S05]  /*02b0*/  BSYNC.RECONVERGENT B0 ;  /* 0x0000000000007941 */ /* 0x000fea0003800200 */
.L_x_0:
[----:B------:R-:W0:Y:S01]  /*02c0*/  S2R R6, SR_LANEID ;  /* 0x0000000000067919 */ /* 0x000e220000000000 */
[----:B------:R-:W1:Y:S01]  /*02d0*/  LDC R9, c[0x0][0x3a8] ;  /* 0x0000ea00ff097b82 */ /* 0x000e620000000800 */
[----:B------:R-:W2:Y:S01]  /*02e0*/  LDCU.64 UR8, c[0x0][0x398] ;  /* 0x00007300ff0877ac */ /* 0x000ea20008000a00 */
[----:B------:R-:W-:Y:S01]  /*02f0*/  IMAD.MOV.U32 R8, RZ, RZ, 0x1 ;  /* 0x00000001ff087424 */ /* 0x000fe200078e00ff */
[----:B------:R-:W-:Y:S02]  /*0300*/  VOTEU.ANY UR6, UPT, PT ;  /* 0x0000000000067886 */ /* 0x000fe400038e0100 */
[----:B------:R-:W-:-:S03]  /*0310*/  UFLO.U32 UR7, UR6 ;  /* 0x00000006000772bd */ /* 0x000fc600080e0000 */
[----:B------:R-:W3:Y:S01]  /*0320*/  LDC.64 R4, c[0x0][0x3b0] ;  /* 0x0000ec00ff047b82 */ /* 0x000ee20000000a00 */
[----:B------:R-:W3:Y:S01]  /*0330*/  POPC R11, UR6 ;  /* 0x00000006000b7d09 */ /* 0x000ee20008000000 */
[----:B-1----:R-:W-:-:S05]  /*0340*/  VIADD R9, R9, 0x1 ;  /* 0x0000000109097836 */ /* 0x002fca0000000000 */
[----:B------:R-:W-:Y:S01]  /*0350*/  STG.E desc[UR4][R2.64], R9 ;  /* 0x0000000902007986 */ /* 0x000fe2000c101904 */
[----:B0-----:R-:W-:Y:S02]  /*0360*/  ISETP.EQ.U32.AND P0, PT, R6, UR7, PT ;  /* 0x0000000706007c0c */ /* 0x001fe4000bf02070 */
[----:B--2---:R-:W-:-:S04]  /*0370*/  IADD3 R6, P1, PT, R0, UR8, RZ ;  /* 0x0000000800067c10 */ /* 0x004fc8000ff3e0ff */
[----:B------:R-:W-:Y:S02]  /*0380*/  LEA.HI.X.SX32 R7, R0, UR9, 0x1, P1 ;  /* 0x0000000900077c11 */ /* 0x000fe400088f0eff */
[----:B------:R-:W-:-:S05]  /*0390*/  PRMT R0, R8, 0x7610, R0 ;  /* 0x0000761008007816 */ /* 0x000fca0000000000 */
[----:B------:R-:W-:Y:S04]  /*03a0*/  STG.E.U8 desc[UR4][R6.64], R0 ;  /* 0x0000000006007986 */ /* 0x000fe8000c101104 */
[----:B---3--:R-:W-:Y:S01]  /*03b0*/  @P0 REDG.E.ADD.STRONG.GPU desc[UR4][R4.64], R11 ;  /* 0x0000000b0400098e */ /* 0x008fe2000c12e104 */
[----:B------:R-:W-:Y:S05]  /*03c0*/  EXIT ;  /* 0x000000000000794d */ /* 0x000fea0003800000 */
.L_x_3:
[----:B------:R-:W-:-:S00]  /*03d0*/  BRA `(.L_x_3) ;  /* 0xfffffffc00fc7947 */ /* 0x000fc0000383ffff */
[----:B------:R-:W-:-:S00]  /*03e0*/  NOP ;  /* 0x0000000000007918 */ /* 0x000fc00000000000 */
        /* <DEDUP_REMOVED lines=9> */
.L_x_7:


//--------------------- .text._Z15_set_single_refPhi --------------------------
	.section	.text._Z15_set_single_refPhi,"ax",@progbits
	.align	128
        .global         _Z15_set_single_refPhi
        .type           _Z15_set_single_refPhi,@function
        .size           _Z15_set_single_refPhi,(.L_x_8 - _Z15_set_single_refPhi)
        .other          _Z15_set_single_refPhi,@"STO_CUDA_ENTRY STV_DEFAULT"
_Z15_set_single_refPhi:
.text._Z15_set_single_refPhi:
[----:B------:R-:W-:Y:S01]  /*0000*/  LDC R1, c[0x0][0x37c] ;  /* 0x0000df00ff017b82 */ /* 0x000fe20000000800 */
[----:B------:R-:W0:Y:S07]  /*0010*/  S2R R0, SR_TID.X ;  /* 0x0000000000007919 */ /* 0x000e2e0000002100 */
[----:B------:R-:W0:Y:S02]  /*0020*/  S2UR UR4, SR_CTAID.X ;  /* 0x00000000000479c3 */ /* 0x000e240000002500 */
[----:B0-----:R-:W-:-:S13]  /*0030*/  LOP3.LUT P0, RZ, R0, UR4, RZ, 0xfc, !PT ;  /* 0x0000000400ff7c12 */ /* 0x001fda000f80fcff */
[----:B------:R-:W-:Y:S05]  /*0040*/  @P0 EXIT ;  /* 0x000000000000094d */ /* 0x000fea0003800000 */
[----:B------:R-:W0:Y:S01]  /*0050*/  LDCU UR5, c[0x0][0x388] ;  /* 0x00007100ff0577ac */ /* 0x000e220008000800 */
[----:B------:R-:W-:Y:S01]  /*0060*/  IMAD.MOV.U32 R0, RZ, RZ, 0x1 ;  /* 0x00000001ff007424 */ /* 0x000fe200078e00ff */
[----:B------:R-:W0:Y:S01]  /*0070*/  LDCU.64 UR6, c[0x0][0x380] ;  /* 0x00007000ff0677ac */ /* 0x000e220008000a00 */
[----:B------:R-:W1:Y:S01]  /*0080*/  LDCU.64 UR8, c[0x0][0x358] ;  /* 0x00006b00ff0877ac */ /* 0x000e620008000a00 */
[----:B0-----:R-:W-:-:S04]  /*0090*/  UIADD3 UR4, UP0, UPT, UR5, UR6, URZ ;  /* 0x0000000605047290 */ /* 0x001fc8000ff1e0ff */
[----:B------:R-:W-:Y:S02]  /*00a0*/  ULEA.HI.X.SX32 UR5, UR5, UR7, 0x1, UP0 ;  /* 0x0000000705057291 */ /* 0x000fe400080f0eff */
[----:B------:R-:W-:-:S04]  /*00b0*/  MOV R2, UR4 ;  /* 0x0000000400027c02 */ /* 0x000fc80008000f00 */
[----:B------:R-:W-:-:S05]  /*00c0*/  IMAD.U32 R3, RZ, RZ, UR5 ;  /* 0x00000005ff037e24 */ /* 0x000fca000f8e00ff */
[----:B-1----:R-:W-:Y:S01]  /*00d0*/  STG.E.U8 desc[UR8][R2.64], R0 ;  /* 0x0000000002007986 */ /* 0x002fe2000c101108 */
[----:B------:R-:W-:Y:S05]  /*00e0*/  EXIT ;  /* 0x000000000000794d */ /* 0x000fea0003800000 */
.L_x_4:
        /* <DEDUP_REMOVED lines=9> */
.L_x_8:


//--------------------- .text._Z17_clear_bitmap_refPhi --------------------------
	.section	.text._Z17_clear_bitmap_refPhi,"ax",@progbits
	.align	128
        .global         _Z17_clear_bitmap_refPhi
        .type           _Z17_clear_bitmap_refPhi,@function
        .size           _Z17_clear_bitmap_refPhi,(.L_x_9 - _Z17_clear_bitmap_refPhi)
        .other          _Z17_clear_bitmap_refPhi,@"STO_CUDA_ENTRY STV_DEFAULT"
_Z17_clear_bitmap_refPhi:
.text._Z17_clear_bitmap_refPhi:
        /* <DEDUP_REMOVED lines=8> */
[----:B------:R-:W0:Y:S01]  /*0080*/  LDCU.64 UR6, c[0x0][0x380] ;  /* 0x00007000ff0677ac */ /* 0x000e220008000a00 */
[----:B------:R-:W1:Y:S01]  /*0090*/  LDCU.64 UR4, c[0x0][0x358] ;  /* 0x00006b00ff0477ac */ /* 0x000e620008000a00 */
[----:B0-----:R-:W-:-:S04]  /*00a0*/  IADD3 R2, P0, PT, R0, UR6, RZ ;  /* 0x0000000600027c10 */ /* 0x001fc8000ff1e0ff */
[----:B------:R-:W-:-:S05]  /*00b0*/  LEA.HI.X.SX32 R3, R0, UR7, 0x1, P0 ;  /* 0x0000000700037c11 */ /* 0x000fca00080f0eff */
[----:B-1----:R-:W-:Y:S01]  /*00c0*/  STG.E.U8 desc[UR4][R2.64], RZ ;  /* 0x000000ff02007986 */ /* 0x002fe2000c101104 */
[----:B------:R-:W-:Y:S05]  /*00d0*/  EXIT ;  /* 0x000000000000794d */ /* 0x000fea0003800000 */
.L_x_5:
        /* <DEDUP_REMOVED lines=10> */
.L_x_9:


//--------------------- .text._Z21_init_levels_pull_refPiii --------------------------
	.section	.text._Z21_init_levels_pull_refPiii,"ax",@progbits
	.align	128
        .global         _Z21_init_levels_pull_refPiii
        .type           _Z21_init_levels_pull_refPiii,@function
        .size           _Z21_init_levels_pull_refPiii,(.L_x_10 - _Z21_init_levels_pull_refPiii)
        .other          _Z21_init_levels_pull_refPiii,@"STO_CUDA_ENTRY STV_DEFAULT"
_Z21_init_levels_pull_refPiii:
.text._Z21_init_levels_pull_refPiii:
        /* <DEDUP_REMOVED lines=10> */
[----:B------:R-:W-:Y:S02]  /*00a0*/  HFMA2 R7, -RZ, RZ, 1.8115234375, 1.8115234375 ;  /* 0x3f3f3f3fff077431 */ /* 0x000fe400000001ff */
[----:B0-----:R-:W-:-:S05]  /*00b0*/  IMAD.WIDE R2, R5, 0x4, R2 ;  /* 0x0000000405027825 */ /* 0x001fca00078e0202 */
[----:B-1----:R-:W-:Y:S01]  /*00c0*/  STG.E desc[UR4][R2.64], R7 ;  /* 0x0000000702007986 */ /* 0x002fe2000c101904 */
[----:B------:R-:W-:Y:S05]  /*00d0*/  EXIT ;  /* 0x000000000000794d */ /* 0x000fea0003800000 */
.L_x_6:
        /* <DEDUP_REMOVED lines=10> */
.L_x_10:


//--------------------- .nv.shared.reserved.0     --------------------------
	.section	.nv.shared.reserved.0,"aw",@nobits
	.weak		__nv_reservedSMEM_offset_0_alias
	.size		__nv_reservedSMEM_offset_0_alias, 0, 64
	.other		__nv_reservedSMEM_offset_0_alias,@"STO_CUDA_RESERVED_SHARED STV_DEFAULT"
__nv_reservedSMEM_offset_0_alias:
	.zero		0
	.zero		64


//--------------------- .nv.constant0._Z19bfs_pull_kernel_refPKiS0_PKhPhPiiiS4_ --------------------------
	.section	.nv.constant0._Z19bfs_pull_kernel_refPKiS0_PKhPhPiiiS4_,"a",@progbits
	.sectionflags	@""
	.align	4
.nv.constant0._Z19bfs_pull_kernel_refPKiS0_PKhPhPiiiS4_:
	.zero		952


//--------------------- .nv.constant0._Z15_set_single_refPhi --------------------------
	.section	.nv.constant0._Z15_set_single_refPhi,"a",@progbits
	.sectionflags	@""
	.align	4
.nv.constant0._Z15_set_single_refPhi:
	.zero		908


//--------------------- .nv.constant0._Z17_clear_bitmap_refPhi --------------------------
	.section	.nv.constant0._Z17_clear_bitmap_refPhi,"a",@progbits
	.sectionflags	@""
	.align	4
.nv.constant0._Z17_clear_bitmap_refPhi:
	.zero		908


//--------------------- .nv.constant0._Z21_init_levels_pull_refPiii --------------------------
	.section	.nv.constant0._Z21_init_levels_pull_refPiii,"a",@progbits
	.sectionflags	@""
	.align	4
.nv.constant0._Z21_init_levels_pull_refPiii:
	.zero		912


//--------------------- SYMBOLS --------------------------

	.type		.nv.reservedSmem.offset0,@object
	.size		.nv.reservedSmem.offset0,0x4
